//
// Generated by NVIDIA NVVM Compiler
//
// Compiler Build ID: CL-36424714
// Cuda compilation tools, release 13.0, V13.0.88
// Based on NVVM 20.0.0
//

.version 9.0
.target sm_100
.address_size 64

	// .globl	_Z9cosKerneliiPfiPi
.global .align 4 .b8 __cudart_i2opi_f[24] = {65, 144, 67, 60, 153, 149, 98, 219, 192, 221, 52, 245, 209, 87, 39, 252, 41, 21, 68, 78, 110, 131, 249, 162};

.visible .entry _Z9cosKerneliiPfiPi(
	.param .u32 _Z9cosKerneliiPfiPi_param_0,
	.param .u32 _Z9cosKerneliiPfiPi_param_1,
	.param .u64 .ptr .align 1 _Z9cosKerneliiPfiPi_param_2,
	.param .u32 _Z9cosKerneliiPfiPi_param_3,
	.param .u64 .ptr .align 1 _Z9cosKerneliiPfiPi_param_4
)
{
	.local .align 4 .b8 	__local_depot0[28];
	.reg .b64 	%SP;
	.reg .b64 	%SPL;
	.reg .pred 	%p<14>;
	.reg .b32 	%r<58>;
	.reg .b32 	%f<30>;
	.reg .b64 	%rd<34>;
	.reg .b64 	%fd<3>;

	mov.u64 	%SPL, __local_depot0;
	ld.param.u32 	%r22, [_Z9cosKerneliiPfiPi_param_0];
	ld.param.u32 	%r23, [_Z9cosKerneliiPfiPi_param_1];
	ld.param.u64 	%rd13, [_Z9cosKerneliiPfiPi_param_2];
	ld.param.u32 	%r24, [_Z9cosKerneliiPfiPi_param_3];
	ld.param.u64 	%rd14, [_Z9cosKerneliiPfiPi_param_4];
	add.u64 	%rd1, %SPL, 0;
	mov.u32 	%r1, %ctaid.x;
	mov.u32 	%r2, %tid.x;
	// begin inline asm
	mov.u64 	%rd15, %clock64;
	// end inline asm
	setp.lt.s32 	%p1, %r23, 1;
	@%p1 bra 	$L__BB0_14;
	setp.lt.s32 	%p2, %r22, 1;
	@%p2 bra 	$L__BB0_14;
	cvta.to.global.u64 	%rd3, %rd13;
	mov.u32 	%r26, %ntid.x;
	mad.lo.s32 	%r27, %r1, %r26, %r2;
	add.s32 	%r3, %r27, %r24;
	mov.b32 	%r52, 0;
	mov.u64 	%rd18, __cudart_i2opi_f;
$L__BB0_3:
	add.s32 	%r29, %r3, %r52;
	mul.wide.s32 	%rd17, %r29, 4;
	add.s64 	%rd4, %rd3, %rd17;
	ld.global.f32 	%f28, [%rd4];
	mov.b32 	%r53, 0;
$L__BB0_4:
	mul.f32 	%f9, %f28, 0f3F22F983;
	cvt.rni.s32.f32 	%r57, %f9;
	cvt.rn.f32.s32 	%f10, %r57;
	fma.rn.f32 	%f11, %f10, 0fBFC90FDA, %f28;
	fma.rn.f32 	%f12, %f10, 0fB3A22168, %f11;
	fma.rn.f32 	%f29, %f10, 0fA7C234C5, %f12;
	abs.f32 	%f4, %f28;
	setp.ltu.f32 	%p3, %f4, 0f47CE4780;
	@%p3 bra 	$L__BB0_12;
	setp.eq.f32 	%p4, %f4, 0f7F800000;
	@%p4 bra 	$L__BB0_11;
	mov.b32 	%r7, %f28;
	shl.b32 	%r31, %r7, 8;
	or.b32  	%r8, %r31, -2147483648;
	mov.b64 	%rd33, 0;
	mov.b32 	%r54, 0;
	mov.u64 	%rd31, %rd18;
	mov.u64 	%rd32, %rd1;
$L__BB0_7:
	.pragma "nounroll";
	ld.global.nc.u32 	%r32, [%rd31];
	mad.wide.u32 	%rd20, %r32, %r8, %rd33;
	shr.u64 	%rd33, %rd20, 32;
	st.local.u32 	[%rd32], %rd20;
	add.s32 	%r54, %r54, 1;
	add.s64 	%rd32, %rd32, 4;
	add.s64 	%rd31, %rd31, 4;
	setp.ne.s32 	%p5, %r54, 6;
	@%p5 bra 	$L__BB0_7;
	shr.u32 	%r33, %r7, 23;
	st.local.u32 	[%rd1+24], %rd33;
	and.b32  	%r11, %r33, 31;
	and.b32  	%r34, %r33, 224;
	add.s32 	%r35, %r34, -128;
	shr.u32 	%r36, %r35, 5;
	mul.wide.u32 	%rd21, %r36, 4;
	sub.s64 	%rd11, %rd1, %rd21;
	ld.local.u32 	%r55, [%rd11+24];
	ld.local.u32 	%r56, [%rd11+20];
	setp.eq.s32 	%p6, %r11, 0;
	@%p6 bra 	$L__BB0_10;
	shf.l.wrap.b32 	%r55, %r56, %r55, %r11;
	ld.local.u32 	%r37, [%rd11+16];
	shf.l.wrap.b32 	%r56, %r37, %r56, %r11;
$L__BB0_10:
	shr.u32 	%r38, %r55, 30;
	shf.l.wrap.b32 	%r39, %r56, %r55, 2;
	shl.b32 	%r40, %r56, 2;
	shr.u32 	%r41, %r39, 31;
	add.s32 	%r42, %r41, %r38;
	neg.s32 	%r43, %r42;
	setp.lt.s32 	%p7, %r7, 0;
	selp.b32 	%r57, %r43, %r42, %p7;
	xor.b32  	%r44, %r39, %r7;
	shr.s32 	%r45, %r39, 31;
	xor.b32  	%r46, %r45, %r39;
	xor.b32  	%r47, %r45, %r40;
	cvt.u64.u32 	%rd22, %r46;
	shl.b64 	%rd23, %rd22, 32;
	cvt.u64.u32 	%rd24, %r47;
	or.b64  	%rd25, %rd23, %rd24;
	cvt.rn.f64.s64 	%fd1, %rd25;
	mul.f64 	%fd2, %fd1, 0d3BF921FB54442D19;
	cvt.rn.f32.f64 	%f13, %fd2;
	neg.f32 	%f14, %f13;
	setp.lt.s32 	%p8, %r44, 0;
	selp.f32 	%f29, %f14, %f13, %p8;
	bra.uni 	$L__BB0_12;
$L__BB0_11:
	mov.f32 	%f15, 0f00000000;
	mul.rn.f32 	%f29, %f28, %f15;
	mov.b32 	%r57, 0;
$L__BB0_12:
	add.s32 	%r49, %r57, 1;
	mul.rn.f32 	%f16, %f29, %f29;
	and.b32  	%r50, %r57, 1;
	setp.eq.b32 	%p9, %r50, 1;
	selp.f32 	%f17, %f29, 0f3F800000, %p9;
	fma.rn.f32 	%f18, %f16, %f17, 0f00000000;
	fma.rn.f32 	%f19, %f16, 0f37CBAC00, 0fBAB607ED;
	selp.f32 	%f20, 0fB94D4153, %f19, %p9;
	selp.f32 	%f21, 0f3C0885E4, 0f3D2AAABB, %p9;
	fma.rn.f32 	%f22, %f20, %f16, %f21;
	selp.f32 	%f23, 0fBE2AAAA8, 0fBEFFFFFF, %p9;
	fma.rn.f32 	%f24, %f22, %f16, %f23;
	fma.rn.f32 	%f25, %f24, %f18, %f17;
	and.b32  	%r51, %r49, 2;
	setp.eq.s32 	%p10, %r51, 0;
	mov.f32 	%f26, 0f00000000;
	sub.f32 	%f27, %f26, %f25;
	selp.f32 	%f28, %f25, %f27, %p10;
	st.global.f32 	[%rd4], %f28;
	add.s32 	%r53, %r53, 1;
	setp.ne.s32 	%p11, %r53, %r22;
	@%p11 bra 	$L__BB0_4;
	add.s32 	%r52, %r52, 1;
	setp.ne.s32 	%p12, %r52, %r23;
	@%p12 bra 	$L__BB0_3;
$L__BB0_14:
	// begin inline asm
	mov.u64 	%rd26, %clock64;
	// end inline asm
	setp.ne.s32 	%p13, %r2, 0;
	@%p13 bra 	$L__BB0_16;
	sub.s64 	%rd27, %rd26, %rd15;
	cvta.to.global.u64 	%rd28, %rd14;
	mul.wide.u32 	%rd29, %r1, 4;
	add.s64 	%rd30, %rd28, %rd29;
	st.global.u32 	[%rd30], %rd27;
$L__BB0_16:
	ret;

}


// ===== COMPILED SASS (sm_100) =====

	.target	sm_100

	.elftype	@"ET_EXEC"


//--------------------- .note.nv.tkinfo           --------------------------
	.section	.note.nv.tkinfo,"",@"SHT_NOTE"
	.sectionflags	@"SHF_NOTE_NV_TKINFO"
	.tkinfo
        /*0018*/ 	.word	0x00000002
        /*0030*/ 	.string	""
        /*0030*/ 	.string	"ptxas"
        /*0030*/ 	.string	"Cuda compilation tools, release 13.0, V13.0.88"
        /*0030*/ 	.string	"Build cuda_13.0.r13.0/compiler.36424714_0"
        /*0030*/ 	.string	"-arch sm_100 -m 64 "



//--------------------- .note.nv.cuinfo           --------------------------
	.section	.note.nv.cuinfo,"",@"SHT_NOTE"
	.sectionflags	@"SHF_NOTE_NV_CUINFO"
        /*0018*/ 	.short	0x0002
        /*001a*/ 	.short	0x0064
        /*001c*/ 	.short	0x0082
	.zero		2


//--------------------- .nv.info                  --------------------------
	.section	.nv.info,"",@"SHT_CUDA_INFO"
	.align	4


	//----- nvinfo : EIATTR_REGCOUNT
	.align		4
        /*0000*/ 	.byte	0x04, 0x2f
        /*0002*/ 	.short	(.L_2 - .L_1)
	.align		4
.L_1:
        /*0004*/ 	.word	index@(_Z9cosKerneliiPfiPi)
        /*0008*/ 	.word	0x00000017


	//----- nvinfo : EIATTR_FRAME_SIZE
	.align		4
.L_2:
        /*000c*/ 	.byte	0x04, 0x11
        /*000e*/ 	.short	(.L_4 - .L_3)
	.align		4
.L_3:
        /*0010*/ 	.word	index@(_Z9cosKerneliiPfiPi)
        /*0014*/ 	.word	0x00000000


	//----- nvinfo : EIATTR_MIN_STACK_SIZE
	.align		4
.L_4:
        /*0018*/ 	.byte	0x04, 0x12
        /*001a*/ 	.short	(.L_6 - .L_5)
	.align		4
.L_5:
        /*001c*/ 	.word	index@(_Z9cosKerneliiPfiPi)
        /*0020*/ 	.word	0x00000000
.L_6:


//--------------------- .nv.compat                --------------------------
	.section	.nv.compat,"",@"SHT_CUDA_COMPAT_INFO"
	.align	4
        /*0000*/ 	.byte	0x02, 0x09, 0x00, 0x00, 0x02, 0x02, 0x01, 0x00, 0x02, 0x05, 0x05, 0x00, 0x03, 0x07, 0x01, 0x01
        /*0010*/ 	.byte	0x02, 0x03, 0x00, 0x00, 0x02, 0x06, 0x01, 0x00, 0x04, 0x0b, 0x08, 0x00, 0x01, 0x00, 0x00, 0x00
        /*0020*/ 	.byte	0x00, 0x00, 0x00, 0x00


//--------------------- .nv.info._Z9cosKerneliiPfiPi --------------------------
	.section	.nv.info._Z9cosKerneliiPfiPi,"",@"SHT_CUDA_INFO"
	.sectionflags	@""
	.align	4


	//----- nvinfo : EIATTR_CUDA_API_VERSION
	.align		4
        /*0000*/ 	.byte	0x04, 0x37
        /*0002*/ 	.short	(.L_8 - .L_7)
.L_7:
        /*0004*/ 	.word	0x00000082


	//----- nvinfo : EIATTR_KPARAM_INFO
	.align		4
.L_8:
        /*0008*/ 	.byte	0x04, 0x17
        /*000a*/ 	.short	(.L_10 - .L_9)
.L_9:
        /*000c*/ 	.word	0x00000000
        /*0010*/ 	.short	0x0004
        /*0012*/ 	.short	0x0018
        /*0014*/ 	.byte	0x00, 0xf5, 0x21, 0x00


	//----- nvinfo : EIATTR_KPARAM_INFO
	.align		4
.L_10:
        /*0018*/ 	.byte	0x04, 0x17
        /*001a*/ 	.short	(.L_12 - .L_11)
.L_11:
        /*001c*/ 	.word	0x00000000
        /*0020*/ 	.short	0x0003
        /*0022*/ 	.short	0x0010
        /*0024*/ 	.byte	0x00, 0xf0, 0x11, 0x00


	//----- nvinfo : EIATTR_KPARAM_INFO
	.align		4
.L_12:
        /*0028*/ 	.byte	0x04, 0x17
        /*002a*/ 	.short	(.L_14 - .L_13)
.L_13:
        /*002c*/ 	.word	0x00000000
        /*0030*/ 	.short	0x0002
        /*0032*/ 	.short	0x0008
        /*0034*/ 	.byte	0x00, 0xf5, 0x21, 0x00


	//----- nvinfo : EIATTR_KPARAM_INFO
	.align		4
.L_14:
        /*0038*/ 	.byte	0x04, 0x17
        /*003a*/ 	.short	(.L_16 - .L_15)
.L_15:
        /*003c*/ 	.word	0x00000000
        /*0040*/ 	.short	0x0001
        /*0042*/ 	.short	0x0004
        /*0044*/ 	.byte	0x00, 0xf0, 0x11, 0x00


	//----- nvinfo : EIATTR_KPARAM_INFO
	.align		4
.L_16:
        /*0048*/ 	.byte	0x04, 0x17
        /*004a*/ 	.short	(.L_18 - .L_17)
.L_17:
        /*004c*/ 	.word	0x00000000
        /*0050*/ 	.short	0x0000
        /*0052*/ 	.short	0x0000
        /*0054*/ 	.byte	0x00, 0xf0, 0x11, 0x00


	//----- nvinfo : EIATTR_SPARSE_MMA_MASK
	.align		4
.L_18:
        /*0058*/ 	.byte	0x03, 0x50
        /*005a*/ 	.short	0x0000


	//----- nvinfo : EIATTR_MAXREG_COUNT
	.align		4
        /*005c*/ 	.byte	0x03, 0x1b
        /*005e*/ 	.short	0x00ff


	//----- nvinfo : EIATTR_MERCURY_ISA_VERSION
	.align		4
        /*0060*/ 	.byte	0x03, 0x5f
        /*0062*/ 	.short	0x0101


	//----- nvinfo : EIATTR_VRC_CTA_INIT_COUNT
	.align		4
        /*0064*/ 	.byte	0x02, 0x4a
	.zero		1
	.zero		1


	//----- nvinfo : EIATTR_EXIT_INSTR_OFFSETS
	.align		4
        /*0068*/ 	.byte	0x04, 0x1c
        /*006a*/ 	.short	(.L_20 - .L_19)


	//   ....[0]....
.L_19:
        /*006c*/ 	.word	0x000009a0


	//   ....[1]....
        /*0070*/ 	.word	0x000009f0


	//----- nvinfo : EIATTR_CRS_STACK_SIZE
	.align		4
.L_20:
        /*0074*/ 	.byte	0x04, 0x1e
        /*0076*/ 	.short	(.L_22 - .L_21)
.L_21:
        /*0078*/ 	.word	0x00000000


	//----- nvinfo : EIATTR_CBANK_PARAM_SIZE
	.align		4
.L_22:
        /*007c*/ 	.byte	0x03, 0x19
        /*007e*/ 	.short	0x0020


	//----- nvinfo : EIATTR_PARAM_CBANK
	.align		4
        /*0080*/ 	.byte	0x04, 0x0a
        /*0082*/ 	.short	(.L_24 - .L_23)
	.align		4
.L_23:
        /*0084*/ 	.word	index@(.nv.constant0._Z9cosKerneliiPfiPi)
        /*0088*/ 	.short	0x0380
        /*008a*/ 	.short	0x0020


	//----- nvinfo : EIATTR_SW_WAR
	.align		4
.L_24:
        /*008c*/ 	.byte	0x04, 0x36
        /*008e*/ 	.short	(.L_26 - .L_25)
.L_25:
        /*0090*/ 	.word	0x00000008
.L_26:


//--------------------- .nv.callgraph             --------------------------
	.section	.nv.callgraph,"",@"SHT_CUDA_CALLGRAPH"
	.align	4
	.sectionentsize	8
	.align		4
        /*0000*/ 	.word	0x00000000
	.align		4
        /*0004*/ 	.word	0xffffffff
	.align		4
        /*0008*/ 	.word	0x00000000
	.align		4
        /*000c*/ 	.word	0xfffffffe
	.align		4
        /*0010*/ 	.word	0x00000000
	.align		4
        /*0014*/ 	.word	0xfffffffd
	.align		4
        /*0018*/ 	.word	0x00000000
	.align		4
        /*001c*/ 	.word	0xfffffffc


//--------------------- .nv.constant4             --------------------------
	.section	.nv.constant4,"a",@progbits
	.align	8
	.align		8
.nv.constant4:
        /*0000*/ 	.dword	__cudart_i2opi_f


//--------------------- .text._Z9cosKerneliiPfiPi --------------------------
	.section	.text._Z9cosKerneliiPfiPi,"ax",@progbits
	.align	128
        .global         _Z9cosKerneliiPfiPi
        .type           _Z9cosKerneliiPfiPi,@function
        .size           _Z9cosKerneliiPfiPi,(.L_x_10 - _Z9cosKerneliiPfiPi)
        .other          _Z9cosKerneliiPfiPi,@"STO_CUDA_ENTRY STV_DEFAULT"
_Z9cosKerneliiPfiPi:
.text._Z9cosKerneliiPfiPi:
[----:B------:R-:W-:Y:S01]  /*0000*/  LDC R1, c[0x0][0x37c] ;  /* 0x0000df00ff017b82 */ /* 0x000fe20000000800 */
[----:B------:R-:W0:Y:S01]  /*0010*/  S2R R4, SR_CTAID.X ;  /* 0x0000000000047919 */ /* 0x000e220000002500 */
[----:B------:R-:W1:Y:S01]  /*0020*/  LDCU.64 UR8, c[0x0][0x358] ;  /* 0x00006b00ff0877ac */ /* 0x000e620008000a00 */
[----:B------:R-:W2:Y:S05]  /*0030*/  S2R R5, SR_TID.X ;  /* 0x0000000000057919 */ /* 0x000eaa0000002100 */
[----:B------:R-:W3:Y:S01]  /*0040*/  S2UR UR10, SR_CLOCKLO ;  /* 0x00000000000a79c3 */ /* 0x000ee20000005000 */
[----:B------:R-:W4:Y:S02]  /*0050*/  LDCU.64 UR4, c[0x0][0x380] ;  /* 0x00007000ff0477ac */ /* 0x000f240008000a00 */
[----:B----4-:R-:W-:-:S04]  /*0060*/  UISETP.GE.AND UP0, UPT, UR4, 0x1, UPT ;  /* 0x000000010400788c */ /* 0x010fc8000bf06270 */
[----:B------:R-:W-:-:S09]  /*0070*/  UISETP.LT.OR UP0, UPT, UR5, 0x1, !UP0 ;  /* 0x000000010500788c */ /* 0x000fd2000c701670 */
[----:B0123--:R-:W-:Y:S05]  /*0080*/  BRA.U UP0, `(.L_x_0) ;  /* 0x00000009003c7547 */ /* 0x00ffea000b800000 */
[----:B------:R-:W0:Y:S01]  /*0090*/  LDCU UR4, c[0x0][0x360] ;  /* 0x00006c00ff0477ac */ /* 0x000e220008000800 */
[----:B------:R-:W1:Y:S01]  /*00a0*/  LDCU UR5, c[0x0][0x390] ;  /* 0x00007200ff0577ac */ /* 0x000e620008000800 */
[----:B0-----:R-:W-:Y:S01]  /*00b0*/  IMAD R6, R4, UR4, R5 ;  /* 0x0000000404067c24 */ /* 0x001fe2000f8e0205 */
[----:B------:R-:W-:-:S03]  /*00c0*/  UMOV UR4, URZ ;  /* 0x000000ff00047c82 */ /* 0x000fc60008000000 */
[----:B-1----:R-:W-:-:S07]  /*00d0*/  VIADD R6, R6, UR5 ;  /* 0x0000000506067c36 */ /* 0x002fce0008000000 */
.L_x_8:
[----:B01----:R-:W0:Y:S01]  /*00e0*/  LDC.64 R2, c[0x0][0x388] ;  /* 0x0000e200ff027b82 */ /* 0x003e220000000a00 */
[----:B------:R-:W-:Y:S01]  /*00f0*/  VIADD R9, R6, UR4 ;  /* 0x0000000406097c36 */ /* 0x000fe20008000000 */
[----:B------:R-:W1:Y:S03]  /*0100*/  LDCU UR5, c[0x0][0x384] ;  /* 0x00007080ff0577ac */ /* 0x000e660008000800 */
[----:B0-----:R-:W-:-:S05]  /*0110*/  IMAD.WIDE R2, R9, 0x4, R2 ;  /* 0x0000000409027825 */ /* 0x001fca00078e0202 */
[----:B------:R0:W5:Y:S01]  /*0120*/  LDG.E R9, desc[UR8][R2.64] ;  /* 0x0000000802097981 */ /* 0x000162000c1e1900 */
[----:B------:R-:W-:-:S04]  /*0130*/  UIADD3 UR4, UPT, UPT, UR4, 0x1, URZ ;  /* 0x0000000104047890 */ /* 0x000fc8000fffe0ff */
[----:B-1----:R-:W-:-:S03]  /*0140*/  UISETP.NE.AND UP0, UPT, UR4, UR5, UPT ;  /* 0x000000050400728c */ /* 0x002fc6000bf05270 */
[----:B------:R-:W-:-:S08]  /*0150*/  UMOV UR5, URZ ;  /* 0x000000ff00057c82 */ /* 0x000fd00008000000 */
.L_x_7:
[C---:B-----5:R-:W-:Y:S01]  /*0160*/  FMUL R0, R9.reuse, 0.63661974668502807617 ;  /* 0x3f22f98309007820 */ /* 0x060fe20000400000 */
[----:B------:R-:W-:Y:S01]  /*0170*/  FSETP.GE.AND P0, PT, |R9|, 105615, PT ;  /* 0x47ce47800900780b */ /* 0x000fe20003f06200 */
[----:B------:R-:W-:Y:S04]  /*0180*/  BSSY.RECONVERGENT B0, `(.L_x_1) ;  /* 0x0000067000007945 */ /* 0x000fe80003800200 */
[----:B-1----:R-:W1:Y:S02]  /*0190*/  F2I.NTZ R0, R0 ;  /* 0x0000000000007305 */ /* 0x002e640000203100 */
[----:B-1----:R-:W-:-:S05]  /*01a0*/  I2FP.F32.S32 R8, R0 ;  /* 0x0000000000087245 */ /* 0x002fca0000201400 */
[----:B------:R-:W-:-:S04]  /*01b0*/  FFMA R11, R8, -1.5707962512969970703, R9 ;  /* 0xbfc90fda080b7823 */ /* 0x000fc80000000009 */
[----:B------:R-:W-:-:S04]  /*01c0*/  FFMA R11, R8, -7.5497894158615963534e-08, R11 ;  /* 0xb3a22168080b7823 */ /* 0x000fc8000000000b */
[----:B------:R-:W-:Y:S01]  /*01d0*/  FFMA R8, R8, -5.3903029534742383927e-15, R11 ;  /* 0xa7c234c508087823 */ /* 0x000fe2000000000b */
[----:B------:R-:W-:Y:S06]  /*01e0*/  @!P0 BRA `(.L_x_2) ;  /* 0x0000000400808947 */ /* 0x000fec0003800000 */
[----:B------:R-:W-:-:S13]  /*01f0*/  FSETP.NEU.AND P0, PT, |R9|, +INF , PT ;  /* 0x7f8000000900780b */ /* 0x000fda0003f0d200 */
[----:B------:R-:W-:Y:S05]  /*0200*/  @!P0 BRA `(.L_x_3) ;  /* 0x0000000400708947 */ /* 0x000fea0003800000 */
[----:B------:R-:W-:Y:S01]  /*0210*/  IMAD.SHL.U32 R8, R9, 0x100, RZ ;  /* 0x0000010009087824 */ /* 0x000fe200078e00ff */
[----:B------:R-:W1:Y:S01]  /*0220*/  LDCU.64 UR12, c[0x4][URZ] ;  /* 0x01000000ff0c77ac */ /* 0x000e620008000a00 */
[----:B------:R-:W-:Y:S02]  /*0230*/  IMAD.MOV.U32 R0, RZ, RZ, RZ ;  /* 0x000000ffff007224 */ /* 0x000fe400078e00ff */
[----:B------:R-:W-:Y:S01]  /*0240*/  IMAD.MOV.U32 R20, RZ, RZ, RZ ;  /* 0x000000ffff147224 */ /* 0x000fe200078e00ff */
[----:B------:R-:W-:Y:S01]  /*0250*/  LOP3.LUT R19, R8, 0x80000000, RZ, 0xfc, !PT ;  /* 0x8000000008137812 */ /* 0x000fe200078efcff */
[----:B------:R-:W-:Y:S01]  /*0260*/  UMOV UR7, URZ ;  /* 0x000000ff00077c82 */ /* 0x000fe20008000000 */
[----:B------:R-:W-:-:S05]  /*0270*/  UMOV UR6, URZ ;  /* 0x000000ff00067c82 */ /* 0x000fca0008000000 */
.L_x_4:
[----:B-1----:R-:W-:Y:S01]  /*0280*/  MOV R12, UR12 ;  /* 0x0000000c000c7c02 */ /* 0x002fe20008000f00 */
[----:B------:R-:W-:-:S05]  /*0290*/  IMAD.U32 R13, RZ, RZ, UR13 ;  /* 0x0000000dff0d7e24 */ /* 0x000fca000f8e00ff */
[----:B------:R-:W2:Y:S01]  /*02a0*/  LDG.E.CONSTANT R10, desc[UR8][R12.64] ;  /* 0x000000080c0a7981 */ /* 0x000ea2000c1e9900 */
[----:B------:R-:W-:Y:S01]  /*02b0*/  UIADD3 UR6, UPT, UPT, UR6, 0x1, URZ ;  /* 0x0000000106067890 */ /* 0x000fe2000fffe0ff */
[C---:B------:R-:W-:Y:S01]  /*02c0*/  ISETP.EQ.AND P0, PT, R20.reuse, RZ, PT ;  /* 0x000000ff1400720c */ /* 0x040fe20003f02270 */
[----:B------:R-:W-:Y:S01]  /*02d0*/  UIADD3 UR12, UP2, UPT, UR12, 0x4, URZ ;  /* 0x000000040c0c7890 */ /* 0x000fe2000ff5e0ff */
[C---:B------:R-:W-:Y:S01]  /*02e0*/  ISETP.EQ.AND P1, PT, R20.reuse, 0x4, PT ;  /* 0x000000041400780c */ /* 0x040fe20003f22270 */
[----:B------:R-:W-:Y:S01]  /*02f0*/  UISETP.NE.AND UP1, UPT, UR6, 0x6, UPT ;  /* 0x000000060600788c */ /* 0x000fe2000bf25270 */
[C---:B------:R-:W-:Y:S01]  /*0300*/  ISETP.EQ.AND P2, PT, R20.reuse, 0x8, PT ;  /* 0x000000081400780c */ /* 0x040fe20003f42270 */
[----:B------:R-:W-:Y:S01]  /*0310*/  UIADD3.X UR13, UPT, UPT, URZ, UR13, URZ, UP2, !UPT ;  /* 0x0000000dff0d7290 */ /* 0x000fe200097fe4ff */
[C---:B------:R-:W-:Y:S02]  /*0320*/  ISETP.EQ.AND P3, PT, R20.reuse, 0xc, PT ;  /* 0x0000000c1400780c */ /* 0x040fe40003f62270 */
[----:B------:R-:W-:-:S02]  /*0330*/  ISETP.EQ.AND P4, PT, R20, 0x10, PT ;  /* 0x000000101400780c */ /* 0x000fc40003f82270 */
[C---:B------:R-:W-:Y:S01]  /*0340*/  ISETP.EQ.AND P5, PT, R20.reuse, 0x14, PT ;  /* 0x000000141400780c */ /* 0x040fe20003fa2270 */
[----:B------:R-:W-:Y:S02]  /*0350*/  VIADD R20, R20, 0x4 ;  /* 0x0000000414147836 */ /* 0x000fe40000000000 */
[----:B--2---:R-:W-:-:S03]  /*0360*/  IMAD.WIDE.U32 R10, R10, R19, RZ ;  /* 0x000000130a0a7225 */ /* 0x004fc600078e00ff */
[----:B------:R-:W-:-:S04]  /*0370*/  IADD3 R8, P6, PT, R10, R0, RZ ;  /* 0x000000000a087210 */ /* 0x000fc80007fde0ff */
[----:B------:R-:W-:Y:S01]  /*0380*/  IADD3.X R0, PT, PT, R11, UR7, RZ, P6, !PT ;  /* 0x000000070b007c10 */ /* 0x000fe2000b7fe4ff */
[--C-:B------:R-:W-:Y:S01]  /*0390*/  @P0 IMAD.MOV.U32 R7, RZ, RZ, R8.reuse ;  /* 0x000000ffff070224 */ /* 0x100fe200078e0008 */
[----:B------:R-:W-:Y:S01]  /*03a0*/  @P3 MOV R17, R8 ;  /* 0x0000000800113202 */ /* 0x000fe20000000f00 */
[--C-:B------:R-:W-:Y:S02]  /*03b0*/  @P1 IMAD.MOV.U32 R15, RZ, RZ, R8.reuse ;  /* 0x000000ffff0f1224 */ /* 0x100fe400078e0008 */
[--C-:B------:R-:W-:Y:S02]  /*03c0*/  @P2 IMAD.MOV.U32 R16, RZ, RZ, R8.reuse ;  /* 0x000000ffff102224 */ /* 0x100fe400078e0008 */
[--C-:B------:R-:W-:Y:S02]  /*03d0*/  @P4 IMAD.MOV.U32 R18, RZ, RZ, R8.reuse ;  /* 0x000000ffff124224 */ /* 0x100fe400078e0008 */
[----:B------:R-:W-:Y:S01]  /*03e0*/  @P5 IMAD.MOV.U32 R14, RZ, RZ, R8 ;  /* 0x000000ffff0e5224 */ /* 0x000fe200078e0008 */
[----:B------:R-:W-:Y:S06]  /*03f0*/  BRA.U UP1, `(.L_x_4) ;  /* 0xfffffffd01a07547 */ /* 0x000fec000b83ffff */
[----:B------:R-:W-:Y:S01]  /*0400*/  SHF.R.U32.HI R10, RZ, 0x17, R9 ;  /* 0x00000017ff0a7819 */ /* 0x000fe20000011609 */
[----:B------:R-:W-:Y:S03]  /*0410*/  BSSY.RECONVERGENT B1, `(.L_x_5) ;  /* 0x0000028000017945 */ /* 0x000fe60003800200 */
[C---:B------:R-:W-:Y:S02]  /*0420*/  LOP3.LUT R8, R10.reuse, 0xe0, RZ, 0xc0, !PT ;  /* 0x000000e00a087812 */ /* 0x040fe400078ec0ff */
[----:B------:R-:W-:-:S03]  /*0430*/  LOP3.LUT P6, RZ, R10, 0x1f, RZ, 0xc0, !PT ;  /* 0x0000001f0aff7812 */ /* 0x000fc600078cc0ff */
[----:B------:R-:W-:-:S05]  /*0440*/  VIADD R8, R8, 0xffffff80 ;  /* 0xffffff8008087836 */ /* 0x000fca0000000000 */
[----:B------:R-:W-:-:S04]  /*0450*/  SHF.R.U32.HI R8, RZ, 0x5, R8 ;  /* 0x00000005ff087819 */ /* 0x000fc80000011608 */
[----:B------:R-:W-:-:S04]  /*0460*/  LEA R13, -R8, RZ, 0x2 ;  /* 0x000000ff080d7211 */ /* 0x000fc800078e11ff */
[C---:B------:R-:W-:Y:S02]  /*0470*/  ISETP.EQ.AND P3, PT, R13.reuse, -0x18, PT ;  /* 0xffffffe80d00780c */ /* 0x040fe40003f62270 */
[C---:B------:R-:W-:Y:S02]  /*0480*/  ISETP.EQ.AND P4, PT, R13.reuse, -0x14, PT ;  /* 0xffffffec0d00780c */ /* 0x040fe40003f82270 */
[C---:B------:R-:W-:Y:S02]  /*0490*/  ISETP.EQ.AND P2, PT, R13.reuse, -0x10, PT ;  /* 0xfffffff00d00780c */ /* 0x040fe40003f42270 */
[C---:B------:R-:W-:Y:S02]  /*04a0*/  ISETP.EQ.AND P1, PT, R13.reuse, -0xc, PT ;  /* 0xfffffff40d00780c */ /* 0x040fe40003f22270 */
[C---:B------:R-:W-:Y:S02]  /*04b0*/  ISETP.EQ.AND P0, PT, R13.reuse, -0x8, PT ;  /* 0xfffffff80d00780c */ /* 0x040fe40003f02270 */
[----:B------:R-:W-:-:S03]  /*04c0*/  ISETP.EQ.AND P5, PT, R13, RZ, PT ;  /* 0x000000ff0d00720c */ /* 0x000fc60003fa2270 */
[--C-:B------:R-:W-:Y:S01]  /*04d0*/  @P3 IMAD.MOV.U32 R8, RZ, RZ, R7.reuse ;  /* 0x000000ffff083224 */ /* 0x100fe200078e0007 */
[C---:B------:R-:W-:Y:S01]  /*04e0*/  ISETP.EQ.AND P3, PT, R13.reuse, -0x4, PT ;  /* 0xfffffffc0d00780c */ /* 0x040fe20003f62270 */
[----:B------:R-:W-:Y:S02]  /*04f0*/  @P4 IMAD.MOV.U32 R11, RZ, RZ, R7 ;  /* 0x000000ffff0b4224 */ /* 0x000fe400078e0007 */
[--C-:B------:R-:W-:Y:S01]  /*0500*/  @P4 IMAD.MOV.U32 R8, RZ, RZ, R15.reuse ;  /* 0x000000ffff084224 */ /* 0x100fe200078e000f */
[----:B------:R-:W-:Y:S01]  /*0510*/  ISETP.EQ.AND P4, PT, R13, 0x4, PT ;  /* 0x000000040d00780c */ /* 0x000fe20003f82270 */
[----:B------:R-:W-:Y:S01]  /*0520*/  @P2 IMAD.MOV.U32 R11, RZ, RZ, R15 ;  /* 0x000000ffff0b2224 */ /* 0x000fe200078e000f */
[----:B------:R-:W-:Y:S01]  /*0530*/  @P2 MOV R8, R16 ;  /* 0x0000001000082202 */ /* 0x000fe20000000f00 */
[----:B------:R-:W-:Y:S02]  /*0540*/  @P1 IMAD.MOV.U32 R11, RZ, RZ, R16 ;  /* 0x000000ffff0b1224 */ /* 0x000fe400078e0010 */
[----:B------:R-:W-:-:S02]  /*0550*/  @P1 IMAD.MOV.U32 R8, RZ, RZ, R17 ;  /* 0x000000ffff081224 */ /* 0x000fc400078e0011 */
[----:B------:R-:W-:Y:S02]  /*0560*/  @P0 IMAD.MOV.U32 R11, RZ, RZ, R17 ;  /* 0x000000ffff0b0224 */ /* 0x000fe400078e0011 */
[----:B------:R-:W-:Y:S01]  /*0570*/  @P0 IMAD.MOV.U32 R8, RZ, RZ, R18 ;  /* 0x000000ffff080224 */ /* 0x000fe200078e0012 */
[----:B------:R-:W-:Y:S01]  /*0580*/  @P3 MOV R11, R18 ;  /* 0x00000012000b3202 */ /* 0x000fe20000000f00 */
[--C-:B------:R-:W-:Y:S02]  /*0590*/  @P3 IMAD.MOV.U32 R8, RZ, RZ, R14.reuse ;  /* 0x000000ffff083224 */ /* 0x100fe400078e000e */
[----:B------:R-:W-:Y:S02]  /*05a0*/  @P5 IMAD.MOV.U32 R11, RZ, RZ, R14 ;  /* 0x000000ffff0b5224 */ /* 0x000fe400078e000e */
[--C-:B------:R-:W-:Y:S02]  /*05b0*/  @P5 IMAD.MOV.U32 R8, RZ, RZ, R0.reuse ;  /* 0x000000ffff085224 */ /* 0x100fe400078e0000 */
[----:B------:R-:W-:Y:S01]  /*05c0*/  @P4 IMAD.MOV.U32 R11, RZ, RZ, R0 ;  /* 0x000000ffff0b4224 */ /* 0x000fe200078e0000 */
[----:B------:R-:W-:Y:S06]  /*05d0*/  @!P6 BRA `(.L_x_6) ;  /* 0x00000000002ce947 */ /* 0x000fec0003800000 */
[----:B------:R-:W-:Y:S01]  /*05e0*/  @P2 MOV R12, R7 ;  /* 0x00000007000c2202 */ /* 0x000fe20000000f00 */
[----:B------:R-:W-:Y:S01]  /*05f0*/  @P1 IMAD.MOV.U32 R12, RZ, RZ, R15 ;  /* 0x000000ffff0c1224 */ /* 0x000fe200078e000f */
[----:B------:R-:W-:Y:S01]  /*0600*/  LOP3.LUT R10, R10, 0x1f, RZ, 0xc0, !PT ;  /* 0x0000001f0a0a7812 */ /* 0x000fe200078ec0ff */
[----:B------:R-:W-:Y:S01]  /*0610*/  @P0 IMAD.MOV.U32 R12, RZ, RZ, R16 ;  /* 0x000000ffff0c0224 */ /* 0x000fe200078e0010 */
[----:B------:R-:W-:Y:S01]  /*0620*/  ISETP.EQ.AND P0, PT, R13, 0x8, PT ;  /* 0x000000080d00780c */ /* 0x000fe20003f02270 */
[----:B------:R-:W-:Y:S01]  /*0630*/  @P3 IMAD.MOV.U32 R12, RZ, RZ, R17 ;  /* 0x000000ffff0c3224 */ /* 0x000fe200078e0011 */
[----:B------:R-:W-:Y:S01]  /*0640*/  SHF.L.W.U32.HI R8, R11, R10, R8 ;  /* 0x0000000a0b087219 */ /* 0x000fe20000010e08 */
[----:B------:R-:W-:Y:S01]  /*0650*/  @P5 IMAD.MOV.U32 R12, RZ, RZ, R18 ;  /* 0x000000ffff0c5224 */ /* 0x000fe200078e0012 */
[----:B------:R-:W-:-:S09]  /*0660*/  @P4 MOV R12, R14 ;  /* 0x0000000e000c4202 */ /* 0x000fd20000000f00 */
[----:B------:R-:W-:-:S05]  /*0670*/  @P0 IMAD.MOV.U32 R12, RZ, RZ, R0 ;  /* 0x000000ffff0c0224 */ /* 0x000fca00078e0000 */
[----:B------:R-:W-:-:S07]  /*0680*/  SHF.L.W.U32.HI R11, R12, R10, R11 ;  /* 0x0000000a0c0b7219 */ /* 0x000fce0000010e0b */
.L_x_6:
[----:B------:R-:W-:Y:S05]  /*0690*/  BSYNC.RECONVERGENT B1 ;  /* 0x0000000000017941 */ /* 0x000fea0003800200 */
.L_x_5:
[C---:B------:R-:W-:Y:S01]  /*06a0*/  SHF.L.W.U32.HI R19, R11.reuse, 0x2, R8 ;  /* 0x000000020b137819 */ /* 0x040fe20000010e08 */
[----:B------:R-:W-:Y:S01]  /*06b0*/  IMAD.SHL.U32 R11, R11, 0x4, RZ ;  /* 0x000000040b0b7824 */ /* 0x000fe200078e00ff */
[----:B------:R-:W-:Y:S01]  /*06c0*/  UMOV UR6, 0x54442d19 ;  /* 0x54442d1900067882 */ /* 0x000fe20000000000 */
[----:B------:R-:W-:Y:S01]  /*06d0*/  UMOV UR7, 0x3bf921fb ;  /* 0x3bf921fb00077882 */ /* 0x000fe20000000000 */
[----:B------:R-:W-:Y:S02]  /*06e0*/  SHF.R.S32.HI R0, RZ, 0x1f, R19 ;  /* 0x0000001fff007819 */ /* 0x000fe40000011413 */
[----:B------:R-:W-:Y:S02]  /*06f0*/  ISETP.GE.AND P0, PT, R9, RZ, PT ;  /* 0x000000ff0900720c */ /* 0x000fe40003f06270 */
[C---:B------:R-:W-:Y:S02]  /*0700*/  LOP3.LUT R10, R0.reuse, R11, RZ, 0x3c, !PT ;  /* 0x0000000b000a7212 */ /* 0x040fe400078e3cff */
[----:B------:R-:W-:-:S02]  /*0710*/  LOP3.LUT R11, R0, R19, RZ, 0x3c, !PT ;  /* 0x00000013000b7212 */ /* 0x000fc400078e3cff */
[----:B------:R-:W-:Y:S02]  /*0720*/  SHF.R.U32.HI R0, RZ, 0x1e, R8 ;  /* 0x0000001eff007819 */ /* 0x000fe40000011608 */
[C---:B------:R-:W-:Y:S02]  /*0730*/  LOP3.LUT R9, R19.reuse, R9, RZ, 0x3c, !PT ;  /* 0x0000000913097212 */ /* 0x040fe400078e3cff */
[----:B------:R-:W1:Y:S01]  /*0740*/  I2F.F64.S64 R10, R10 ;  /* 0x0000000a000a7312 */ /* 0x000e620000301c00 */
[----:B------:R-:W-:Y:S02]  /*0750*/  LEA.HI R0, R19, R0, RZ, 0x1 ;  /* 0x0000000013007211 */ /* 0x000fe400078f08ff */
[----:B------:R-:W-:-:S03]  /*0760*/  ISETP.GE.AND P1, PT, R9, RZ, PT ;  /* 0x000000ff0900720c */ /* 0x000fc60003f26270 */
[----:B------:R-:W-:-:S05]  /*0770*/  IMAD.MOV R8, RZ, RZ, -R0 ;  /* 0x000000ffff087224 */ /* 0x000fca00078e0a00 */
[----:B------:R-:W-:Y:S01]  /*0780*/  @!P0 MOV R0, R8 ;  /* 0x0000000800008202 */ /* 0x000fe20000000f00 */
[----:B-1----:R-:W-:-:S10]  /*0790*/  DMUL R12, R10, UR6 ;  /* 0x000000060a0c7c28 */ /* 0x002fd40008000000 */
[----:B------:R-:W1:Y:S02]  /*07a0*/  F2F.F32.F64 R12, R12 ;  /* 0x0000000c000c7310 */ /* 0x000e640000301000 */
[----:B-1----:R-:W-:Y:S01]  /*07b0*/  FSEL R8, -R12, R12, !P1 ;  /* 0x0000000c0c087208 */ /* 0x002fe20004800100 */
[----:B------:R-:W-:Y:S06]  /*07c0*/  BRA `(.L_x_2) ;  /* 0x0000000000087947 */ /* 0x000fec0003800000 */
.L_x_3:
[----:B------:R-:W-:Y:S01]  /*07d0*/  FMUL R8, RZ, R9 ;  /* 0x00000009ff087220 */ /* 0x000fe20000400000 */
[----:B------:R-:W-:-:S07]  /*07e0*/  IMAD.MOV.U32 R0, RZ, RZ, RZ ;  /* 0x000000ffff007224 */ /* 0x000fce00078e00ff */
.L_x_2:
[----:B------:R-:W-:Y:S05]  /*07f0*/  BSYNC.RECONVERGENT B0 ;  /* 0x0000000000007941 */ /* 0x000fea0003800200 */
.L_x_1:
[----:B------:R-:W-:Y:S02]  /*0800*/  IMAD.MOV.U32 R10, RZ, RZ, 0x37cbac00 ;  /* 0x37cbac00ff0a7424 */ /* 0x000fe400078e00ff */
[----:B------:R-:W-:Y:S01]  /*0810*/  FMUL R9, R8, R8 ;  /* 0x0000000808097220 */ /* 0x000fe20000400000 */
[C---:B------:R-:W-:Y:S01]  /*0820*/  LOP3.LUT R11, R0.reuse, 0x1, RZ, 0xc0, !PT ;  /* 0x00000001000b7812 */ /* 0x040fe200078ec0ff */
[----:B------:R-:W-:Y:S01]  /*0830*/  IMAD.MOV.U32 R12, RZ, RZ, 0x3c0885e4 ;  /* 0x3c0885e4ff0c7424 */ /* 0x000fe200078e00ff */
[----:B------:R-:W-:Y:S01]  /*0840*/  IADD3 R0, PT, PT, R0, 0x1, RZ ;  /* 0x0000000100007810 */ /* 0x000fe20007ffe0ff */
[----:B------:R-:W-:Y:S01]  /*0850*/  FFMA R10, R9, R10, -0.0013887860113754868507 ;  /* 0xbab607ed090a7423 */ /* 0x000fe2000000000a */
[----:B------:R-:W-:Y:S01]  /*0860*/  ISETP.NE.U32.AND P0, PT, R11, 0x1, PT ;  /* 0x000000010b00780c */ /* 0x000fe20003f05070 */
[----:B------:R-:W-:Y:S01]  /*0870*/  IMAD.MOV.U32 R13, RZ, RZ, 0x3e2aaaa8 ;  /* 0x3e2aaaa8ff0d7424 */ /* 0x000fe200078e00ff */
[----:B------:R-:W-:Y:S01]  /*0880*/  LOP3.LUT P1, RZ, R0, 0x2, RZ, 0xc0, !PT ;  /* 0x0000000200ff7812 */ /* 0x000fe2000782c0ff */
[----:B------:R-:W1:Y:S01]  /*0890*/  LDCU UR6, c[0x0][0x380] ;  /* 0x00007000ff0677ac */ /* 0x000e620008000800 */
[----:B------:R-:W-:-:S02]  /*08a0*/  FSEL R10, R10, -0.00019574658654164522886, P0 ;  /* 0xb94d41530a0a7808 */ /* 0x000fc40000000000 */
[----:B------:R-:W-:Y:S01]  /*08b0*/  FSEL R12, R12, 0.041666727513074874878, !P0 ;  /* 0x3d2aaabb0c0c7808 */ /* 0x000fe20004000000 */
[----:B------:R-:W-:Y:S01]  /*08c0*/  UIADD3 UR5, UPT, UPT, UR5, 0x1, URZ ;  /* 0x0000000105057890 */ /* 0x000fe2000fffe0ff */
[----:B------:R-:W-:Y:S02]  /*08d0*/  FSEL R0, R8, 1, !P0 ;  /* 0x3f80000008007808 */ /* 0x000fe40004000000 */
[----:B------:R-:W-:Y:S01]  /*08e0*/  FSEL R13, -R13, -0.4999999701976776123, !P0 ;  /* 0xbeffffff0d0d7808 */ /* 0x000fe20004000100 */
[C---:B------:R-:W-:Y:S02]  /*08f0*/  FFMA R10, R9.reuse, R10, R12 ;  /* 0x0000000a090a7223 */ /* 0x040fe4000000000c */
[C---:B------:R-:W-:Y:S02]  /*0900*/  FFMA R11, R9.reuse, R0, RZ ;  /* 0x00000000090b7223 */ /* 0x040fe400000000ff */
[----:B------:R-:W-:-:S04]  /*0910*/  FFMA R9, R9, R10, R13 ;  /* 0x0000000a09097223 */ /* 0x000fc8000000000d */
[----:B------:R-:W-:Y:S01]  /*0920*/  FFMA R9, R11, R9, R0 ;  /* 0x000000090b097223 */ /* 0x000fe20000000000 */
[----:B-1----:R-:W-:-:S03]  /*0930*/  UISETP.NE.AND UP1, UPT, UR5, UR6, UPT ;  /* 0x000000060500728c */ /* 0x002fc6000bf25270 */
[----:B------:R-:W-:-:S05]  /*0940*/  @P1 FADD R9, RZ, -R9 ;  /* 0x80000009ff091221 */ /* 0x000fca0000000000 */
[----:B------:R1:W-:Y:S01]  /*0950*/  STG.E desc[UR8][R2.64], R9 ;  /* 0x0000000902007986 */ /* 0x0003e2000c101908 */
[----:B------:R-:W-:Y:S05]  /*0960*/  BRA.U UP1, `(.L_x_7) ;  /* 0xfffffff501fc7547 */ /* 0x000fea000b83ffff */
[----:B------:R-:W-:Y:S05]  /*0970*/  BRA.U UP0, `(.L_x_8) ;  /* 0xfffffff500d87547 */ /* 0x000fea000b83ffff */
.L_x_0:
[----:B------:R-:W-:Y:S02]  /*0980*/  CS2R.32 R0, SR_CLOCKLO ;  /* 0x0000000000007805 */ /* 0x000fe40000005000 */
[----:B------:R-:W-:-:S13]  /*0990*/  ISETP.NE.AND P0, PT, R5, RZ, PT ;  /* 0x000000ff0500720c */ /* 0x000fda0003f05270 */
[----:B------:R-:W-:Y:S05]  /*09a0*/  @P0 EXIT ;  /* 0x000000000000094d */ /* 0x000fea0003800000 */
[----:B01----:R-:W0:Y:S01]  /*09b0*/  LDC.64 R2, c[0x0][0x398] ;  /* 0x0000e600ff027b82 */ /* 0x003e220000000a00 */
[----:B------:R-:W-:Y:S02]  /*09c0*/  VIADD R7, R0, -UR10 ;  /* 0x8000000a00077c36 */ /* 0x000fe40008000000 */
[----:B0-----:R-:W-:-:S05]  /*09d0*/  IMAD.WIDE.U32 R4, R4, 0x4, R2 ;  /* 0x0000000404047825 */ /* 0x001fca00078e0002 */
[----:B------:R-:W-:Y:S01]  /*09e0*/  STG.E desc[UR8][R4.64], R7 ;  /* 0x0000000704007986 */ /* 0x000fe2000c101908 */
[----:B------:R-:W-:Y:S05]  /*09f0*/  EXIT ;  /* 0x000000000000794d */ /* 0x000fea0003800000 */
.L_x_9:
[----:B------:R-:W-:-:S00]  /*0a00*/  BRA `(.L_x_9) ;  /* 0xfffffffc00fc7947 */ /* 0x000fc0000383ffff */
[----:B------:R-:W-:-:S00]  /*0a10*/  NOP ;  /* 0x0000000000007918 */ /* 0x000fc00000000000 */
        /* <DEDUP_REMOVED lines=14> */
.L_x_10:


//--------------------- .nv.global.init           --------------------------
	.section	.nv.global.init,"aw",@progbits
	.align	4
.nv.global.init:
	.type		__cudart_i2opi_f,@object
	.size		__cudart_i2opi_f,(.L_0 - __cudart_i2opi_f)
__cudart_i2opi_f:
        /*0000*/ 	.byte	0x41, 0x90, 0x43, 0x3c, 0x99, 0x95, 0x62, 0xdb, 0xc0, 0xdd, 0x34, 0xf5, 0xd1, 0x57, 0x27, 0xfc
        /*0010*/ 	.byte	0x29, 0x15, 0x44, 0x4e, 0x6e, 0x83, 0xf9, 0xa2
.L_0:


//--------------------- .nv.shared.reserved.0     --------------------------
	.section	.nv.shared.reserved.0,"aw",@nobits
	.weak		__nv_reservedSMEM_offset_0_alias
	.size		__nv_reservedSMEM_offset_0_alias, 0, 64
	.other		__nv_reservedSMEM_offset_0_alias,@"STO_CUDA_RESERVED_SHARED STV_DEFAULT"
__nv_reservedSMEM_offset_0_alias:
	.zero		0
	.zero		64


//--------------------- .nv.constant0._Z9cosKerneliiPfiPi --------------------------
	.section	.nv.constant0._Z9cosKerneliiPfiPi,"a",@progbits
	.sectionflags	@""
	.align	4
.nv.constant0._Z9cosKerneliiPfiPi:
	.zero		928


//--------------------- SYMBOLS --------------------------

	.type		.nv.reservedSmem.offset0,@object
	.size		.nv.reservedSmem.offset0,0x4
